	.headerflags	@"EF_CUDA_TEXMODE_UNIFIED EF_CUDA_64BIT_ADDRESS EF_CUDA_ACCELERATORS EF_CUDA_SM90 EF_CUDA_VIRTUAL_SM(EF_CUDA_SM90)"
	.elftype	@"ET_EXEC"


//--------------------- .nv.info                  --------------------------
	.section	.nv.info,"",@"SHT_CUDA_INFO"
	.align	4


	//----- nvinfo : EIATTR_REGCOUNT
	.align		4
        /*0000*/ 	.byte	0x04, 0x2f
        /*0002*/ 	.short	(.L_1 - .L_0)
	.align		4
.L_0:
        /*0004*/ 	.word	index@(triton_poi_fused_cat_97)
        /*0008*/ 	.word	0x0000000c


	//----- nvinfo : EIATTR_MIN_STACK_SIZE
	.align		4
.L_1:
        /*000c*/ 	.byte	0x04, 0x12
        /*000e*/ 	.short	(.L_3 - .L_2)
	.align		4
.L_2:
        /*0010*/ 	.word	index@(triton_poi_fused_cat_97)
        /*0014*/ 	.word	0x00000000


	//----- nvinfo : EIATTR_FRAME_SIZE
	.align		4
.L_3:
        /*0018*/ 	.byte	0x04, 0x11
        /*001a*/ 	.short	(.L_5 - .L_4)
	.align		4
.L_4:
        /*001c*/ 	.word	index@(triton_poi_fused_cat_97)
        /*0020*/ 	.word	0x00000000


	//----- nvinfo : EIATTR_MIN_STACK_SIZE
	.align		4
.L_5:
        /*0024*/ 	.byte	0x04, 0x12
        /*0026*/ 	.short	(.L_7 - .L_6)
	.align		4
.L_6:
        /*0028*/ 	.word	index@(triton_poi_fused_cat_97)
        /*002c*/ 	.word	0x00000000
.L_7:


//--------------------- .nv.info.triton_poi_fused_cat_97 --------------------------
	.section	.nv.info.triton_poi_fused_cat_97,"",@"SHT_CUDA_INFO"
	.sectionflags	@""
	.align	4


	//----- nvinfo : EIATTR_CUDA_API_VERSION
	.align		4
        /*0000*/ 	.byte	0x04, 0x37
        /*0002*/ 	.short	(.L_9 - .L_8)
.L_8:
        /*0004*/ 	.word	0x0000007c


	//----- nvinfo : EIATTR_KPARAM_INFO
	.align		4
.L_9:
        /*0008*/ 	.byte	0x04, 0x17
        /*000a*/ 	.short	(.L_11 - .L_10)
.L_10:
        /*000c*/ 	.word	0x00000000
        /*0010*/ 	.short	0x0002
        /*0012*/ 	.short	0x0010
        /*0014*/ 	.byte	0x00, 0xf0, 0x11, 0x00


	//----- nvinfo : EIATTR_KPARAM_INFO
	.align		4
.L_11:
        /*0018*/ 	.byte	0x04, 0x17
        /*001a*/ 	.short	(.L_13 - .L_12)
.L_12:
        /*001c*/ 	.word	0x00000000
        /*0020*/ 	.short	0x0001
        /*0022*/ 	.short	0x0008
        /*0024*/ 	.byte	0x00, 0xf4, 0x21, 0x00


	//----- nvinfo : EIATTR_KPARAM_INFO
	.align		4
.L_13:
        /*0028*/ 	.byte	0x04, 0x17
        /*002a*/ 	.short	(.L_15 - .L_14)
.L_14:
        /*002c*/ 	.word	0x00000000
        /*0030*/ 	.short	0x0000
        /*0032*/ 	.short	0x0000
        /*0034*/ 	.byte	0x00, 0xf4, 0x21, 0x00


	//----- nvinfo : EIATTR_SPARSE_MMA_MASK
	.align		4
.L_15:
        /*0038*/ 	.byte	0x03, 0x50
        /*003a*/ 	.short	0x0000


	//----- nvinfo : EIATTR_MAXREG_COUNT
	.align		4
        /*003c*/ 	.byte	0x03, 0x1b
        /*003e*/ 	.short	0x00ff


	//----- nvinfo : EIATTR_EXIT_INSTR_OFFSETS
	.align		4
        /*0040*/ 	.byte	0x04, 0x1c
        /*0042*/ 	.short	(.L_17 - .L_16)


	//   ....[0]....
.L_16:
        /*0044*/ 	.word	0x00000130


	//   ....[1]....
        /*0048*/ 	.word	0x00000150


	//----- nvinfo : EIATTR_REQNTID
	.align		4
.L_17:
        /*004c*/ 	.byte	0x04, 0x10
        /*004e*/ 	.short	(.L_19 - .L_18)
.L_18:
        /*0050*/ 	.word	0x00000080
        /*0054*/ 	.word	0x00000001
        /*0058*/ 	.word	0x00000001


	//----- nvinfo : EIATTR_CBANK_PARAM_SIZE
	.align		4
.L_19:
        /*005c*/ 	.byte	0x03, 0x19
        /*005e*/ 	.short	0x0014


	//----- nvinfo : EIATTR_PARAM_CBANK
	.align		4
        /*0060*/ 	.byte	0x04, 0x0a
        /*0062*/ 	.short	(.L_21 - .L_20)
	.align		4
.L_20:
        /*0064*/ 	.word	index@(.nv.constant0.triton_poi_fused_cat_97)
        /*0068*/ 	.short	0x0210
        /*006a*/ 	.short	0x0014


	//----- nvinfo : EIATTR_SW_WAR
	.align		4
.L_21:
        /*006c*/ 	.byte	0x04, 0x36
        /*006e*/ 	.short	(.L_23 - .L_22)
.L_22:
        /*0070*/ 	.word	0x00000008
.L_23:


//--------------------- .nv.callgraph             --------------------------
	.section	.nv.callgraph,"",@"SHT_CUDA_CALLGRAPH"
	.align	4
	.sectionentsize	8
	.align		4
        /*0000*/ 	.word	0x00000000
	.align		4
        /*0004*/ 	.word	0xffffffff
	.align		4
        /*0008*/ 	.word	0x00000000
	.align		4
        /*000c*/ 	.word	0xfffffffe
	.align		4
        /*0010*/ 	.word	0x00000000
	.align		4
        /*0014*/ 	.word	0xfffffffd
	.align		4
        /*0018*/ 	.word	0x00000000
	.align		4
        /*001c*/ 	.word	0xfffffffc


//--------------------- .text.triton_poi_fused_cat_97 --------------------------
	.section	.text.triton_poi_fused_cat_97,"ax",@progbits
	.align	128
        .global         triton_poi_fused_cat_97
        .type           triton_poi_fused_cat_97,@function
        .size           triton_poi_fused_cat_97,(.L_x_1 - triton_poi_fused_cat_97)
        .other          triton_poi_fused_cat_97,@"STO_CUDA_ENTRY STV_DEFAULT"
triton_poi_fused_cat_97:
.text.triton_poi_fused_cat_97:
[----:B------:R-:W0:Y:S02]  /*0000*/  LDC R1, c[0x0][0x28] ;  /* 0x00000a00ff017b82 */ /* 0x000e240000000800 */
[----:B------:R-:W1:Y:S01]  /*0010*/  S2R R0, SR_TID.X ;  /* 0x0000000000007919 */ /* 0x000e620000002100 */
[----:B------:R-:W2:Y:S01]  /*0020*/  LDC.64 R2, c[0x0][0x210] ;  /* 0x00008400ff027b82 */ /* 0x000ea20000000a00 */
[----:B------:R-:W-:Y:S01]  /*0030*/  IMAD.MOV.U32 R9, RZ, RZ, RZ ;  /* 0x000000ffff097224 */ /* 0x000fe200078e00ff */
[----:B------:R-:W-:Y:S01]  /*0040*/  ULDC.64 UR4, c[0x0][0x208] ;  /* 0x0000820000047ab9 */ /* 0x000fe20000000a00 */
[----:B------:R-:W3:Y:S05]  /*0050*/  S2R R7, SR_CTAID.X ;  /* 0x0000000000077919 */ /* 0x000eea0000002500 */
[----:B------:R-:W4:Y:S01]  /*0060*/  LDC.64 R4, c[0x0][0x218] ;  /* 0x00008600ff047b82 */ /* 0x000f220000000a00 */
[----:B-1----:R-:W-:-:S05]  /*0070*/  LOP3.LUT R0, R0, 0x7f, RZ, 0xc0, !PT ;  /* 0x0000007f00007812 */ /* 0x002fca00078ec0ff */
[----:B---3--:R-:W-:-:S04]  /*0080*/  IMAD R7, R7, 0x80, R0 ;  /* 0x0000008007077824 */ /* 0x008fc800078e0200 */
[C---:B--2---:R-:W-:Y:S01]  /*0090*/  IMAD.WIDE R2, R7.reuse, 0x4, R2 ;  /* 0x0000000407027825 */ /* 0x044fe200078e0202 */
[----:B------:R-:W-:-:S13]  /*00a0*/  ISETP.GE.AND P0, PT, R7, 0x200, PT ;  /* 0x000002000700780c */ /* 0x000fda0003f06270 */
[----:B------:R1:W5:Y:S01]  /*00b0*/  @!P0 LDG.E R9, desc[UR4][R2.64] ;  /* 0x0000000402098981 */ /* 0x000362000c1e1900 */
[----:B------:R-:W-:-:S04]  /*00c0*/  SHF.R.S32.HI R0, RZ, 0x1f, R7 ;  /* 0x0000001fff007819 */ /* 0x000fc80000011407 */
[----:B------:R-:W-:-:S05]  /*00d0*/  LEA.HI R0, R0, R7, RZ, 0x7 ;  /* 0x0000000700007211 */ /* 0x000fca00078f38ff */
[C---:B------:R-:W-:Y:S01]  /*00e0*/  IMAD.SHL.U32 R6, R0.reuse, 0x20, RZ ;  /* 0x0000002000067824 */ /* 0x040fe200078e00ff */
[----:B------:R-:W-:-:S04]  /*00f0*/  LOP3.LUT R0, R0, 0xffffff80, RZ, 0xc0, !PT ;  /* 0xffffff8000007812 */ /* 0x000fc800078ec0ff */
[----:B------:R-:W-:-:S04]  /*0100*/  LOP3.LUT R6, R6, 0xfffff000, RZ, 0xc0, !PT ;  /* 0xfffff00006067812 */ /* 0x000fc800078ec0ff */
[----:B------:R-:W-:-:S05]  /*0110*/  IADD3 R7, R6, R7, -R0 ;  /* 0x0000000706077210 */ /* 0x000fca0007ffe800 */
[----:B----4-:R-:W-:Y:S01]  /*0120*/  IMAD.WIDE R4, R7, 0x4, R4 ;  /* 0x0000000407047825 */ /* 0x010fe200078e0204 */
[----:B-1----:R-:W-:Y:S06]  /*0130*/  @P0 EXIT ;  /* 0x000000000000094d */ /* 0x002fec0003800000 */
[----:B-----5:R-:W-:Y:S01]  /*0140*/  STG.E desc[UR4][R4.64], R9 ;  /* 0x0000000904007986 */ /* 0x020fe2000c101904 */
[----:B------:R-:W-:Y:S05]  /*0150*/  EXIT ;  /* 0x000000000000794d */ /* 0x000fea0003800000 */
.L_x_0:
[----:B------:R-:W-:-:S00]  /*0160*/  BRA `(.L_x_0) ;  /* 0xfffffffc00fc7947 */ /* 0x000fc0000383ffff */
[----:B------:R-:W-:-:S00]  /*0170*/  NOP ;  /* 0x0000000000007918 */ /* 0x000fc00000000000 */
        /* <DEDUP_REMOVED lines=8> */
.L_x_1:


//--------------------- .nv.constant0.triton_poi_fused_cat_97 --------------------------
	.section	.nv.constant0.triton_poi_fused_cat_97,"a",@progbits
	.sectionflags	@""
	.align	4
.nv.constant0.triton_poi_fused_cat_97:
	.zero		548
